//
// Generated by NVIDIA NVVM Compiler
//
// Compiler Build ID: CL-36424714
// Cuda compilation tools, release 13.0, V13.0.88
// Based on NVVM 20.0.0
//

.version 9.0
.target sm_100
.address_size 64

	// .globl	_Z16histogram_kernelP15EarthquakeEventiPiPfS2_ll

.visible .entry _Z16histogram_kernelP15EarthquakeEventiPiPfS2_ll(
	.param .u64 .ptr .align 1 _Z16histogram_kernelP15EarthquakeEventiPiPfS2_ll_param_0,
	.param .u32 _Z16histogram_kernelP15EarthquakeEventiPiPfS2_ll_param_1,
	.param .u64 .ptr .align 1 _Z16histogram_kernelP15EarthquakeEventiPiPfS2_ll_param_2,
	.param .u64 .ptr .align 1 _Z16histogram_kernelP15EarthquakeEventiPiPfS2_ll_param_3,
	.param .u64 .ptr .align 1 _Z16histogram_kernelP15EarthquakeEventiPiPfS2_ll_param_4,
	.param .u64 _Z16histogram_kernelP15EarthquakeEventiPiPfS2_ll_param_5,
	.param .u64 _Z16histogram_kernelP15EarthquakeEventiPiPfS2_ll_param_6
)
{
	.reg .pred 	%p<3>;
	.reg .b32 	%r<23>;
	.reg .b32 	%f<14>;
	.reg .b64 	%rd<22>;
	.reg .b64 	%fd<4>;

	ld.param.u64 	%rd2, [_Z16histogram_kernelP15EarthquakeEventiPiPfS2_ll_param_0];
	ld.param.u32 	%r5, [_Z16histogram_kernelP15EarthquakeEventiPiPfS2_ll_param_1];
	ld.param.u64 	%rd3, [_Z16histogram_kernelP15EarthquakeEventiPiPfS2_ll_param_2];
	ld.param.u64 	%rd4, [_Z16histogram_kernelP15EarthquakeEventiPiPfS2_ll_param_3];
	ld.param.u64 	%rd5, [_Z16histogram_kernelP15EarthquakeEventiPiPfS2_ll_param_4];
	ld.param.u64 	%rd6, [_Z16histogram_kernelP15EarthquakeEventiPiPfS2_ll_param_5];
	ld.param.u64 	%rd7, [_Z16histogram_kernelP15EarthquakeEventiPiPfS2_ll_param_6];
	mov.u32 	%r6, %ctaid.x;
	mov.u32 	%r7, %ntid.x;
	mov.u32 	%r8, %tid.x;
	mad.lo.s32 	%r1, %r6, %r7, %r8;
	setp.ge.s32 	%p1, %r1, %r5;
	@%p1 bra 	$L__BB0_3;
	cvta.to.global.u64 	%rd8, %rd2;
	cvta.to.global.u64 	%rd9, %rd3;
	cvta.to.global.u64 	%rd10, %rd4;
	cvta.to.global.u64 	%rd11, %rd5;
	mul.wide.s32 	%rd12, %r1, 24;
	add.s64 	%rd13, %rd8, %rd12;
	ld.global.u64 	%rd14, [%rd13];
	ld.global.v2.f32 	{%f2, %f3}, [%rd13+8];
	add.f32 	%f4, %f2, 0f42B40000;
	mul.f32 	%f5, %f4, 0f43340000;
	div.rn.f32 	%f6, %f5, 0f43340000;
	cvt.rzi.s32.f32 	%r9, %f6;
	min.s32 	%r10, %r9, 179;
	max.s32 	%r11, %r10, 0;
	add.f32 	%f7, %f3, 0f43340000;
	mul.f32 	%f8, %f7, 0f43B40000;
	div.rn.f32 	%f9, %f8, 0f43B40000;
	cvt.rzi.s32.f32 	%r12, %f9;
	min.s32 	%r13, %r12, 359;
	max.s32 	%r14, %r13, 0;
	sub.s64 	%rd15, %rd14, %rd6;
	mul.lo.s64 	%rd16, %rd15, 120;
	cvt.rn.f64.s64 	%fd1, %rd16;
	sub.s64 	%rd17, %rd7, %rd6;
	add.s64 	%rd18, %rd17, 1;
	cvt.rn.f64.s64 	%fd2, %rd18;
	div.rn.f64 	%fd3, %fd1, %fd2;
	cvt.rzi.s32.f64 	%r15, %fd3;
	min.s32 	%r16, %r15, 119;
	max.s32 	%r17, %r16, 0;
	mad.lo.s32 	%r18, %r11, 43200, %r17;
	mad.lo.s32 	%r19, %r14, 120, %r18;
	mul.wide.u32 	%rd19, %r19, 4;
	add.s64 	%rd20, %rd9, %rd19;
	atom.global.add.u32 	%r20, [%rd20], 1;
	add.s64 	%rd21, %rd10, %rd19;
	ld.global.f32 	%f10, [%rd13+16];
	atom.global.add.f32 	%f11, [%rd21], %f10;
	add.s64 	%rd1, %rd11, %rd19;
	ld.global.f32 	%f1, [%rd13+16];
	ld.global.u32 	%r22, [%rd1];
$L__BB0_2:
	mov.b32 	%f12, %r22;
	max.f32 	%f13, %f1, %f12;
	mov.b32 	%r21, %f13;
	atom.relaxed.global.cas.b32 	%r4, [%rd1], %r22, %r21;
	setp.ne.s32 	%p2, %r22, %r4;
	mov.u32 	%r22, %r4;
	@%p2 bra 	$L__BB0_2;
$L__BB0_3:
	ret;

}


// ===== COMPILED SASS (sm_100) =====

	.target	sm_100

	.elftype	@"ET_EXEC"


//--------------------- .note.nv.tkinfo           --------------------------
	.section	.note.nv.tkinfo,"",@"SHT_NOTE"
	.sectionflags	@"SHF_NOTE_NV_TKINFO"
	.tkinfo
        /*0018*/ 	.word	0x00000002
        /*0030*/ 	.string	""
        /*0030*/ 	.string	"ptxas"
        /*0030*/ 	.string	"Cuda compilation tools, release 13.0, V13.0.88"
        /*0030*/ 	.string	"Build cuda_13.0.r13.0/compiler.36424714_0"
        /*0030*/ 	.string	"-arch sm_100 -m 64 "



//--------------------- .note.nv.cuinfo           --------------------------
	.section	.note.nv.cuinfo,"",@"SHT_NOTE"
	.sectionflags	@"SHF_NOTE_NV_CUINFO"
        /*0018*/ 	.short	0x0002
        /*001a*/ 	.short	0x0064
        /*001c*/ 	.short	0x0082
	.zero		2


//--------------------- .nv.info                  --------------------------
	.section	.nv.info,"",@"SHT_CUDA_INFO"
	.align	4


	//----- nvinfo : EIATTR_REGCOUNT
	.align		4
        /*0000*/ 	.byte	0x04, 0x2f
        /*0002*/ 	.short	(.L_1 - .L_0)
	.align		4
.L_0:
        /*0004*/ 	.word	index@(_Z16histogram_kernelP15EarthquakeEventiPiPfS2_ll)
        /*0008*/ 	.word	0x0000001c


	//----- nvinfo : EIATTR_FRAME_SIZE
	.align		4
.L_1:
        /*000c*/ 	.byte	0x04, 0x11
        /*000e*/ 	.short	(.L_3 - .L_2)
	.align		4
.L_2:
        /*0010*/ 	.word	index@($__internal_1_$__cuda_sm3x_div_rn_noftz_f32_slowpath)
        /*0014*/ 	.word	0x00000000


	//----- nvinfo : EIATTR_FRAME_SIZE
	.align		4
.L_3:
        /*0018*/ 	.byte	0x04, 0x11
        /*001a*/ 	.short	(.L_5 - .L_4)
	.align		4
.L_4:
        /*001c*/ 	.word	index@($__internal_0_$__cuda_sm20_div_rn_f64_full)
        /*0020*/ 	.word	0x00000000


	//----- nvinfo : EIATTR_FRAME_SIZE
	.align		4
.L_5:
        /*0024*/ 	.byte	0x04, 0x11
        /*0026*/ 	.short	(.L_7 - .L_6)
	.align		4
.L_6:
        /*0028*/ 	.word	index@(_Z16histogram_kernelP15EarthquakeEventiPiPfS2_ll)
        /*002c*/ 	.word	0x00000000


	//----- nvinfo : EIATTR_MIN_STACK_SIZE
	.align		4
.L_7:
        /*0030*/ 	.byte	0x04, 0x12
        /*0032*/ 	.short	(.L_9 - .L_8)
	.align		4
.L_8:
        /*0034*/ 	.word	index@(_Z16histogram_kernelP15EarthquakeEventiPiPfS2_ll)
        /*0038*/ 	.word	0x00000000
.L_9:


//--------------------- .nv.compat                --------------------------
	.section	.nv.compat,"",@"SHT_CUDA_COMPAT_INFO"
	.align	4
        /*0000*/ 	.byte	0x02, 0x09, 0x00, 0x00, 0x02, 0x02, 0x01, 0x00, 0x02, 0x05, 0x05, 0x00, 0x03, 0x07, 0x01, 0x01
        /*0010*/ 	.byte	0x02, 0x03, 0x00, 0x00, 0x02, 0x06, 0x01, 0x00, 0x04, 0x0b, 0x08, 0x00, 0x01, 0x00, 0x00, 0x00
        /*0020*/ 	.byte	0x00, 0x00, 0x00, 0x00


//--------------------- .nv.info._Z16histogram_kernelP15EarthquakeEventiPiPfS2_ll --------------------------
	.section	.nv.info._Z16histogram_kernelP15EarthquakeEventiPiPfS2_ll,"",@"SHT_CUDA_INFO"
	.sectionflags	@""
	.align	4


	//----- nvinfo : EIATTR_CUDA_API_VERSION
	.align		4
        /*0000*/ 	.byte	0x04, 0x37
        /*0002*/ 	.short	(.L_11 - .L_10)
.L_10:
        /*0004*/ 	.word	0x00000082


	//----- nvinfo : EIATTR_KPARAM_INFO
	.align		4
.L_11:
        /*0008*/ 	.byte	0x04, 0x17
        /*000a*/ 	.short	(.L_13 - .L_12)
.L_12:
        /*000c*/ 	.word	0x00000000
        /*0010*/ 	.short	0x0006
        /*0012*/ 	.short	0x0030
        /*0014*/ 	.byte	0x00, 0xf0, 0x21, 0x00


	//----- nvinfo : EIATTR_KPARAM_INFO
	.align		4
.L_13:
        /*0018*/ 	.byte	0x04, 0x17
        /*001a*/ 	.short	(.L_15 - .L_14)
.L_14:
        /*001c*/ 	.word	0x00000000
        /*0020*/ 	.short	0x0005
        /*0022*/ 	.short	0x0028
        /*0024*/ 	.byte	0x00, 0xf0, 0x21, 0x00


	//----- nvinfo : EIATTR_KPARAM_INFO
	.align		4
.L_15:
        /*0028*/ 	.byte	0x04, 0x17
        /*002a*/ 	.short	(.L_17 - .L_16)
.L_16:
        /*002c*/ 	.word	0x00000000
        /*0030*/ 	.short	0x0004
        /*0032*/ 	.short	0x0020
        /*0034*/ 	.byte	0x00, 0xf5, 0x21, 0x00


	//----- nvinfo : EIATTR_KPARAM_INFO
	.align		4
.L_17:
        /*0038*/ 	.byte	0x04, 0x17
        /*003a*/ 	.short	(.L_19 - .L_18)
.L_18:
        /*003c*/ 	.word	0x00000000
        /*0040*/ 	.short	0x0003
        /*0042*/ 	.short	0x0018
        /*0044*/ 	.byte	0x00, 0xf5, 0x21, 0x00


	//----- nvinfo : EIATTR_KPARAM_INFO
	.align		4
.L_19:
        /*0048*/ 	.byte	0x04, 0x17
        /*004a*/ 	.short	(.L_21 - .L_20)
.L_20:
        /*004c*/ 	.word	0x00000000
        /*0050*/ 	.short	0x0002
        /*0052*/ 	.short	0x0010
        /*0054*/ 	.byte	0x00, 0xf5, 0x21, 0x00


	//----- nvinfo : EIATTR_KPARAM_INFO
	.align		4
.L_21:
        /*0058*/ 	.byte	0x04, 0x17
        /*005a*/ 	.short	(.L_23 - .L_22)
.L_22:
        /*005c*/ 	.word	0x00000000
        /*0060*/ 	.short	0x0001
        /*0062*/ 	.short	0x0008
        /*0064*/ 	.byte	0x00, 0xf0, 0x11, 0x00


	//----- nvinfo : EIATTR_KPARAM_INFO
	.align		4
.L_23:
        /*0068*/ 	.byte	0x04, 0x17
        /*006a*/ 	.short	(.L_25 - .L_24)
.L_24:
        /*006c*/ 	.word	0x00000000
        /*0070*/ 	.short	0x0000
        /*0072*/ 	.short	0x0000
        /*0074*/ 	.byte	0x00, 0xf5, 0x21, 0x00


	//----- nvinfo : EIATTR_SPARSE_MMA_MASK
	.align		4
.L_25:
        /*0078*/ 	.byte	0x03, 0x50
        /*007a*/ 	.short	0x0000


	//----- nvinfo : EIATTR_MAXREG_COUNT
	.align		4
        /*007c*/ 	.byte	0x03, 0x1b
        /*007e*/ 	.short	0x00ff


	//----- nvinfo : EIATTR_MERCURY_ISA_VERSION
	.align		4
        /*0080*/ 	.byte	0x03, 0x5f
        /*0082*/ 	.short	0x0101


	//----- nvinfo : EIATTR_VRC_CTA_INIT_COUNT
	.align		4
        /*0084*/ 	.byte	0x02, 0x4a
	.zero		1
	.zero		1


	//----- nvinfo : EIATTR_EXIT_INSTR_OFFSETS
	.align		4
        /*0088*/ 	.byte	0x04, 0x1c
        /*008a*/ 	.short	(.L_27 - .L_26)


	//   ....[0]....
.L_26:
        /*008c*/ 	.word	0x00000070


	//   ....[1]....
        /*0090*/ 	.word	0x00000680


	//----- nvinfo : EIATTR_CRS_STACK_SIZE
	.align		4
.L_27:
        /*0094*/ 	.byte	0x04, 0x1e
        /*0096*/ 	.short	(.L_29 - .L_28)
.L_28:
        /*0098*/ 	.word	0x00000000


	//----- nvinfo : EIATTR_CBANK_PARAM_SIZE
	.align		4
.L_29:
        /*009c*/ 	.byte	0x03, 0x19
        /*009e*/ 	.short	0x0038


	//----- nvinfo : EIATTR_PARAM_CBANK
	.align		4
        /*00a0*/ 	.byte	0x04, 0x0a
        /*00a2*/ 	.short	(.L_31 - .L_30)
	.align		4
.L_30:
        /*00a4*/ 	.word	index@(.nv.constant0._Z16histogram_kernelP15EarthquakeEventiPiPfS2_ll)
        /*00a8*/ 	.short	0x0380
        /*00aa*/ 	.short	0x0038


	//----- nvinfo : EIATTR_SW_WAR
	.align		4
.L_31:
        /*00ac*/ 	.byte	0x04, 0x36
        /*00ae*/ 	.short	(.L_33 - .L_32)
.L_32:
        /*00b0*/ 	.word	0x00000008
.L_33:


//--------------------- .nv.callgraph             --------------------------
	.section	.nv.callgraph,"",@"SHT_CUDA_CALLGRAPH"
	.align	4
	.sectionentsize	8
	.align		4
        /*0000*/ 	.word	0x00000000
	.align		4
        /*0004*/ 	.word	0xffffffff
	.align		4
        /*0008*/ 	.word	0x00000000
	.align		4
        /*000c*/ 	.word	0xfffffffe
	.align		4
        /*0010*/ 	.word	0x00000000
	.align		4
        /*0014*/ 	.word	0xfffffffd
	.align		4
        /*0018*/ 	.word	0x00000000
	.align		4
        /*001c*/ 	.word	0xfffffffc


//--------------------- .text._Z16histogram_kernelP15EarthquakeEventiPiPfS2_ll --------------------------
	.section	.text._Z16histogram_kernelP15EarthquakeEventiPiPfS2_ll,"ax",@progbits
	.align	128
        .global         _Z16histogram_kernelP15EarthquakeEventiPiPfS2_ll
        .type           _Z16histogram_kernelP15EarthquakeEventiPiPfS2_ll,@function
        .size           _Z16histogram_kernelP15EarthquakeEventiPiPfS2_ll,(.L_x_25 - _Z16histogram_kernelP15EarthquakeEventiPiPfS2_ll)
        .other          _Z16histogram_kernelP15EarthquakeEventiPiPfS2_ll,@"STO_CUDA_ENTRY STV_DEFAULT"
_Z16histogram_kernelP15EarthquakeEventiPiPfS2_ll:
.text._Z16histogram_kernelP15EarthquakeEventiPiPfS2_ll:
[----:B------:R-:W-:Y:S01]  /*0000*/  LDC R1, c[0x0][0x37c] ;  /* 0x0000df00ff017b82 */ /* 0x000fe20000000800 */
[----:B------:R-:W0:Y:S07]  /*0010*/  S2R R0, SR_TID.X ;  /* 0x0000000000007919 */ /* 0x000e2e0000002100 */
[----:B------:R-:W0:Y:S01]  /*0020*/  S2UR UR4, SR_CTAID.X ;  /* 0x00000000000479c3 */ /* 0x000e220000002500 */
[----:B------:R-:W1:Y:S07]  /*0030*/  LDCU UR5, c[0x0][0x388] ;  /* 0x00007100ff0577ac */ /* 0x000e6e0008000800 */
[----:B------:R-:W0:Y:S02]  /*0040*/  LDC R3, c[0x0][0x360] ;  /* 0x0000d800ff037b82 */ /* 0x000e240000000800 */
[----:B0-----:R-:W-:-:S05]  /*0050*/  IMAD R3, R3, UR4, R0 ;  /* 0x0000000403037c24 */ /* 0x001fca000f8e0200 */
[----:B-1----:R-:W-:-:S13]  /*0060*/  ISETP.GE.AND P0, PT, R3, UR5, PT ;  /* 0x0000000503007c0c */ /* 0x002fda000bf06270 */
[----:B------:R-:W-:Y:S05]  /*0070*/  @P0 EXIT ;  /* 0x000000000000094d */ /* 0x000fea0003800000 */
[----:B------:R-:W0:Y:S01]  /*0080*/  LDC.64 R4, c[0x0][0x380] ;  /* 0x0000e000ff047b82 */ /* 0x000e220000000a00 */
[----:B------:R-:W1:Y:S01]  /*0090*/  LDCU.64 UR6, c[0x0][0x358] ;  /* 0x00006b00ff0677ac */ /* 0x000e620008000a00 */
[----:B0-----:R-:W-:-:S05]  /*00a0*/  IMAD.WIDE R4, R3, 0x18, R4 ;  /* 0x0000001803047825 */ /* 0x001fca00078e0204 */
[----:B-1----:R-:W2:Y:S04]  /*00b0*/  LDG.E.64 R6, desc[UR6][R4.64+0x8] ;  /* 0x0000080604067981 */ /* 0x002ea8000c1e1b00 */
[----:B------:R0:W5:Y:S01]  /*00c0*/  LDG.E.64 R8, desc[UR6][R4.64] ;  /* 0x0000000604087981 */ /* 0x000162000c1e1b00 */
[----:B------:R-:W-:Y:S01]  /*00d0*/  IMAD.MOV.U32 R3, RZ, RZ, 0x3bb60b61 ;  /* 0x3bb60b61ff037424 */ /* 0x000fe200078e00ff */
[----:B------:R-:W-:Y:S01]  /*00e0*/  BSSY.RECONVERGENT B0, `(.L_x_0) ;  /* 0x000000f000007945 */ /* 0x000fe20003800200 */
[----:B------:R-:W-:-:S04]  /*00f0*/  IMAD.MOV.U32 R2, RZ, RZ, 0x43340000 ;  /* 0x43340000ff027424 */ /* 0x000fc800078e00ff */
[----:B------:R-:W-:-:S04]  /*0100*/  FFMA R2, R3, -R2, 1 ;  /* 0x3f80000003027423 */ /* 0x000fc80000000802 */
[----:B------:R-:W-:Y:S01]  /*0110*/  FFMA R3, R2, R3, 0.0055555556900799274445 ;  /* 0x3bb60b6102037423 */ /* 0x000fe20000000003 */
[----:B--2---:R-:W-:-:S04]  /*0120*/  FADD R0, R6, 90 ;  /* 0x42b4000006007421 */ /* 0x004fc80000000000 */
[----:B------:R-:W-:-:S04]  /*0130*/  FMUL R0, R0, 180 ;  /* 0x4334000000007820 */ /* 0x000fc80000400000 */
[----:B------:R-:W1:Y:S01]  /*0140*/  FCHK P0, R0, 180 ;  /* 0x4334000000007902 */ /* 0x000e620000000000 */
[----:B------:R-:W-:-:S04]  /*0150*/  FFMA R2, R0, R3, RZ ;  /* 0x0000000300027223 */ /* 0x000fc800000000ff */
[----:B------:R-:W-:-:S04]  /*0160*/  FFMA R6, R2, -180, R0 ;  /* 0xc334000002067823 */ /* 0x000fc80000000000 */
[----:B------:R-:W-:Y:S01]  /*0170*/  FFMA R2, R3, R6, R2 ;  /* 0x0000000603027223 */ /* 0x000fe20000000002 */
[----:B01----:R-:W-:Y:S06]  /*0180*/  @!P0 BRA `(.L_x_1) ;  /* 0x0000000000108947 */ /* 0x003fec0003800000 */
[----:B------:R-:W-:Y:S01]  /*0190*/  IMAD.MOV.U32 R3, RZ, RZ, 0x43340000 ;  /* 0x43340000ff037424 */ /* 0x000fe200078e00ff */
[----:B------:R-:W-:-:S07]  /*01a0*/  MOV R2, 0x1c0 ;  /* 0x000001c000027802 */ /* 0x000fce0000000f00 */
[----:B-----5:R-:W-:Y:S05]  /*01b0*/  CALL.REL.NOINC `($__internal_1_$__cuda_sm3x_div_rn_noftz_f32_slowpath) ;  /* 0x0000000800b07944 */ /* 0x020fea0003c00000 */
[----:B------:R-:W-:-:S07]  /*01c0*/  IMAD.MOV.U32 R2, RZ, RZ, R0 ;  /* 0x000000ffff027224 */ /* 0x000fce00078e0000 */
.L_x_1:
[----:B------:R-:W-:Y:S05]  /*01d0*/  BSYNC.RECONVERGENT B0 ;  /* 0x0000000000007941 */ /* 0x000fea0003800200 */
.L_x_0:
[----:B------:R-:W-:Y:S01]  /*01e0*/  FADD R0, R7, 180 ;  /* 0x4334000007007421 */ /* 0x000fe20000000000 */
[----:B------:R-:W-:Y:S01]  /*01f0*/  IMAD.MOV.U32 R6, RZ, RZ, 0x3b360b61 ;  /* 0x3b360b61ff067424 */ /* 0x000fe200078e00ff */
[----:B------:R-:W0:Y:S01]  /*0200*/  F2I.TRUNC.NTZ R2, R2 ;  /* 0x0000000200027305 */ /* 0x000e22000020f100 */
[----:B------:R-:W-:Y:S02]  /*0210*/  IMAD.MOV.U32 R3, RZ, RZ, 0x43b40000 ;  /* 0x43b40000ff037424 */ /* 0x000fe400078e00ff */
[----:B------:R-:W-:Y:S01]  /*0220*/  FMUL R0, R0, 360 ;  /* 0x43b4000000007820 */ /* 0x000fe20000400000 */
[----:B------:R-:W-:Y:S01]  /*0230*/  BSSY.RECONVERGENT B0, `(.L_x_2) ;  /* 0x000000d000007945 */ /* 0x000fe20003800200 */
[----:B------:R-:W-:-:S03]  /*0240*/  FFMA R3, R6, -R3, 1 ;  /* 0x3f80000006037423 */ /* 0x000fc60000000803 */
[----:B------:R-:W1:Y:S01]  /*0250*/  FCHK P0, R0, 360 ;  /* 0x43b4000000007902 */ /* 0x000e620000000000 */
[----:B------:R-:W-:-:S04]  /*0260*/  FFMA R3, R3, R6, 0.0027777778450399637222 ;  /* 0x3b360b6103037423 */ /* 0x000fc80000000006 */
[----:B------:R-:W-:Y:S01]  /*0270*/  FFMA R7, R0, R3, RZ ;  /* 0x0000000300077223 */ /* 0x000fe200000000ff */
[----:B0-----:R-:W-:-:S03]  /*0280*/  VIMNMX.RELU R6, PT, PT, R2, 0xb3, PT ;  /* 0x000000b302067848 */ /* 0x001fc60003fe1100 */
[----:B------:R-:W-:-:S04]  /*0290*/  FFMA R10, R7, -360, R0 ;  /* 0xc3b40000070a7823 */ /* 0x000fc80000000000 */
[----:B------:R-:W-:Y:S01]  /*02a0*/  FFMA R7, R3, R10, R7 ;  /* 0x0000000a03077223 */ /* 0x000fe20000000007 */
[----:B-1----:R-:W-:Y:S06]  /*02b0*/  @!P0 BRA `(.L_x_3) ;  /* 0x0000000000108947 */ /* 0x002fec0003800000 */
[----:B------:R-:W-:Y:S01]  /*02c0*/  IMAD.MOV.U32 R3, RZ, RZ, 0x43b40000 ;  /* 0x43b40000ff037424 */ /* 0x000fe200078e00ff */
[----:B------:R-:W-:-:S07]  /*02d0*/  MOV R2, 0x2f0 ;  /* 0x000002f000027802 */ /* 0x000fce0000000f00 */
[----:B-----5:R-:W-:Y:S05]  /*02e0*/  CALL.REL.NOINC `($__internal_1_$__cuda_sm3x_div_rn_noftz_f32_slowpath) ;  /* 0x0000000800647944 */ /* 0x020fea0003c00000 */
[----:B------:R-:W-:-:S07]  /*02f0*/  IMAD.MOV.U32 R7, RZ, RZ, R0 ;  /* 0x000000ffff077224 */ /* 0x000fce00078e0000 */
.L_x_3:
[----:B------:R-:W-:Y:S05]  /*0300*/  BSYNC.RECONVERGENT B0 ;  /* 0x0000000000007941 */ /* 0x000fea0003800200 */
.L_x_2:
[----:B------:R-:W0:Y:S01]  /*0310*/  LDCU.64 UR8, c[0x0][0x3a8] ;  /* 0x00007500ff0877ac */ /* 0x000e220008000a00 */
[----:B------:R-:W-:Y:S01]  /*0320*/  IMAD.MOV.U32 R2, RZ, RZ, 0x1 ;  /* 0x00000001ff027424 */ /* 0x000fe200078e00ff */
[----:B------:R-:W-:Y:S01]  /*0330*/  BSSY.RECONVERGENT B0, `(.L_x_4) ;  /* 0x000001e000007945 */ /* 0x000fe20003800200 */
[----:B------:R-:W1:Y:S01]  /*0340*/  LDCU.64 UR4, c[0x0][0x3b0] ;  /* 0x00007600ff0477ac */ /* 0x000e620008000a00 */
[----:B0----5:R-:W-:Y:S01]  /*0350*/  IADD3 R8, P0, PT, R8, -UR8, RZ ;  /* 0x8000000808087c10 */ /* 0x021fe2000ff1e0ff */
[----:B-1----:R-:W-:-:S03]  /*0360*/  UIADD3 UR4, UP0, UPT, -UR8, UR4, URZ ;  /* 0x0000000408047290 */ /* 0x002fc6000ff1e1ff */
[----:B------:R-:W-:Y:S01]  /*0370*/  IADD3.X R0, PT, PT, R9, ~UR9, RZ, P0, !PT ;  /* 0x8000000909007c10 */ /* 0x000fe200087fe4ff */
[----:B------:R-:W-:Y:S01]  /*0380*/  IMAD.WIDE.U32 R8, R8, 0x78, RZ ;  /* 0x0000007808087825 */ /* 0x000fe200078e00ff */
[----:B------:R-:W-:-:S03]  /*0390*/  UIADD3 UR4, UP1, UPT, UR4, 0x1, URZ ;  /* 0x0000000104047890 */ /* 0x000fc6000ff3e0ff */
[----:B------:R-:W-:Y:S01]  /*03a0*/  IMAD R15, R0, 0x78, RZ ;  /* 0x00000078000f7824 */ /* 0x000fe200078e02ff */
[----:B------:R-:W-:Y:S01]  /*03b0*/  UIADD3.X UR5, UPT, UPT, URZ, ~UR9, UR5, UP1, UP0 ;  /* 0x80000009ff057290 */ /* 0x000fe20008fe0405 */
[----:B------:R-:W0:Y:S08]  /*03c0*/  F2I.TRUNC.NTZ R0, R7 ;  /* 0x0000000700007305 */ /* 0x000e30000020f100 */
[----:B------:R-:W1:Y:S01]  /*03d0*/  I2F.F64.S64 R12, UR4 ;  /* 0x00000004000c7d12 */ /* 0x000e620008301c00 */
[----:B0-----:R-:W-:-:S07]  /*03e0*/  VIMNMX.RELU R0, PT, PT, R0, 0x167, PT ;  /* 0x0000016700007848 */ /* 0x001fce0003fe1100 */
[----:B-1----:R-:W0:Y:S02]  /*03f0*/  MUFU.RCP64H R3, R13 ;  /* 0x0000000d00037308 */ /* 0x002e240000001800 */
[----:B0-----:R-:W-:-:S08]  /*0400*/  DFMA R10, -R12, R2, 1 ;  /* 0x3ff000000c0a742b */ /* 0x001fd00000000102 */
[----:B------:R-:W-:-:S08]  /*0410*/  DFMA R10, R10, R10, R10 ;  /* 0x0000000a0a0a722b */ /* 0x000fd0000000000a */
[----:B------:R-:W-:Y:S01]  /*0420*/  DFMA R2, R2, R10, R2 ;  /* 0x0000000a0202722b */ /* 0x000fe20000000002 */
[----:B------:R-:W-:Y:S02]  /*0430*/  IMAD.IADD R11, R9, 0x1, R15 ;  /* 0x00000001090b7824 */ /* 0x000fe400078e020f */
[----:B------:R-:W-:-:S05]  /*0440*/  IMAD.MOV.U32 R10, RZ, RZ, R8 ;  /* 0x000000ffff0a7224 */ /* 0x000fca00078e0008 */
[----:B------:R-:W-:Y:S01]  /*0450*/  DFMA R8, -R12, R2, 1 ;  /* 0x3ff000000c08742b */ /* 0x000fe20000000102 */
[----:B------:R-:W0:Y:S07]  /*0460*/  I2F.F64.S64 R10, R10 ;  /* 0x0000000a000a7312 */ /* 0x000e2e0000301c00 */
[----:B------:R-:W-:-:S08]  /*0470*/  DFMA R2, R2, R8, R2 ;  /* 0x000000080202722b */ /* 0x000fd00000000002 */
[----:B0-----:R-:W-:Y:S01]  /*0480*/  DMUL R8, R10, R2 ;  /* 0x000000020a087228 */ /* 0x001fe20000000000 */
[----:B------:R-:W-:-:S07]  /*0490*/  FSETP.GEU.AND P1, PT, |R11|, 6.5827683646048100446e-37, PT ;  /* 0x036000000b00780b */ /* 0x000fce0003f2e200 */
[----:B------:R-:W-:-:S08]  /*04a0*/  DFMA R14, -R12, R8, R10 ;  /* 0x000000080c0e722b */ /* 0x000fd0000000010a */
[----:B------:R-:W-:-:S10]  /*04b0*/  DFMA R2, R2, R14, R8 ;  /* 0x0000000e0202722b */ /* 0x000fd40000000008 */
[----:B------:R-:W-:-:S05]  /*04c0*/  FFMA R8, RZ, R13, R3 ;  /* 0x0000000dff087223 */ /* 0x000fca0000000003 */
[----:B------:R-:W-:-:S13]  /*04d0*/  FSETP.GT.AND P0, PT, |R8|, 1.469367938527859385e-39, PT ;  /* 0x001000000800780b */ /* 0x000fda0003f04200 */
[----:B------:R-:W-:Y:S05]  /*04e0*/  @P0 BRA P1, `(.L_x_5) ;  /* 0x0000000000080947 */ /* 0x000fea0000800000 */
[----:B------:R-:W-:-:S07]  /*04f0*/  MOV R14, 0x510 ;  /* 0x00000510000e7802 */ /* 0x000fce0000000f00 */
[----:B------:R-:W-:Y:S05]  /*0500*/  CALL.REL.NOINC `($__internal_0_$__cuda_sm20_div_rn_f64_full) ;  /* 0x0000000000607944 */ /* 0x000fea0003c00000 */
.L_x_5:
[----:B------:R-:W-:Y:S05]  /*0510*/  BSYNC.RECONVERGENT B0 ;  /* 0x0000000000007941 */ /* 0x000fea0003800200 */
.L_x_4:
[----:B------:R-:W0:Y:S01]  /*0520*/  F2I.F64.TRUNC R2, R2 ;  /* 0x0000000200027311 */ /* 0x000e22000030d100 */
[----:B------:R-:W1:Y:S01]  /*0530*/  LDC.64 R8, c[0x0][0x390] ;  /* 0x0000e400ff087b82 */ /* 0x000e620000000a00 */
[----:B------:R-:W-:-:S07]  /*0540*/  IMAD.MOV.U32 R17, RZ, RZ, 0x1 ;  /* 0x00000001ff117424 */ /* 0x000fce00078e00ff */
[----:B------:R-:W2:Y:S01]  /*0550*/  LDC.64 R10, c[0x0][0x3a0] ;  /* 0x0000e800ff0a7b82 */ /* 0x000ea20000000a00 */
[----:B0-----:R-:W-:-:S05]  /*0560*/  VIMNMX.RELU R7, PT, PT, R2, 0x77, PT ;  /* 0x0000007702077848 */ /* 0x001fca0003fe1100 */
[----:B------:R-:W-:-:S04]  /*0570*/  IMAD R7, R6, 0xa8c0, R7 ;  /* 0x0000a8c006077824 */ /* 0x000fc800078e0207 */
[----:B------:R-:W-:-:S04]  /*0580*/  IMAD R13, R0, 0x78, R7 ;  /* 0x00000078000d7824 */ /* 0x000fc800078e0207 */
[C---:B-1----:R-:W-:Y:S02]  /*0590*/  IMAD.WIDE.U32 R6, R13.reuse, 0x4, R8 ;  /* 0x000000040d067825 */ /* 0x042fe400078e0008 */
[----:B------:R-:W0:Y:S03]  /*05a0*/  LDC.64 R8, c[0x0][0x398] ;  /* 0x0000e600ff087b82 */ /* 0x000e260000000a00 */
[----:B------:R1:W-:Y:S04]  /*05b0*/  REDG.E.ADD.STRONG.GPU desc[UR6][R6.64], R17 ;  /* 0x000000110600798e */ /* 0x0003e8000c12e106 */
[----:B------:R-:W3:Y:S01]  /*05c0*/  LDG.E R15, desc[UR6][R4.64+0x10] ;  /* 0x00001006040f7981 */ /* 0x000ee2000c1e1900 */
[----:B--2---:R-:W-:-:S04]  /*05d0*/  IMAD.WIDE.U32 R10, R13, 0x4, R10 ;  /* 0x000000040d0a7825 */ /* 0x004fc800078e000a */
[----:B0-----:R-:W-:-:S05]  /*05e0*/  IMAD.WIDE.U32 R2, R13, 0x4, R8 ;  /* 0x000000040d027825 */ /* 0x001fca00078e0008 */
[----:B---3--:R1:W-:Y:S04]  /*05f0*/  REDG.E.ADD.F32.FTZ.RN.STRONG.GPU desc[UR6][R2.64], R15 ;  /* 0x0000000f020079a6 */ /* 0x0083e8000c12f306 */
[----:B------:R1:W5:Y:S04]  /*0600*/  LDG.E R9, desc[UR6][R4.64+0x10] ;  /* 0x0000100604097981 */ /* 0x000368000c1e1900 */
[----:B------:R1:W5:Y:S02]  /*0610*/  LDG.E R12, desc[UR6][R10.64] ;  /* 0x000000060a0c7981 */ /* 0x000364000c1e1900 */
.L_x_6:
[----:B-----5:R-:W-:Y:S01]  /*0620*/  FMNMX R13, R9, R12, !PT ;  /* 0x0000000c090d7209 */ /* 0x020fe20007800000 */
[----:B------:R-:W-:Y:S05]  /*0630*/  YIELD ;  /* 0x0000000000007946 */ /* 0x000fea0003800000 */
[----:B------:R-:W2:Y:S02]  /*0640*/  ATOMG.E.CAS.STRONG.GPU PT, R13, [R10], R12, R13 ;  /* 0x0000000c0a0d73a9 */ /* 0x000ea400001ee10d */
[----:B--2---:R-:W-:Y:S01]  /*0650*/  ISETP.NE.AND P0, PT, R12, R13, PT ;  /* 0x0000000d0c00720c */ /* 0x004fe20003f05270 */
[----:B------:R-:W-:-:S12]  /*0660*/  IMAD.MOV.U32 R12, RZ, RZ, R13 ;  /* 0x000000ffff0c7224 */ /* 0x000fd800078e000d */
[----:B------:R-:W-:Y:S05]  /*0670*/  @P0 BRA `(.L_x_6) ;  /* 0xfffffffc00e80947 */ /* 0x000fea000383ffff */
[----:B------:R-:W-:Y:S05]  /*0680*/  EXIT ;  /* 0x000000000000794d */ /* 0x000fea0003800000 */
        .weak           $__internal_0_$__cuda_sm20_div_rn_f64_full
        .type           $__internal_0_$__cuda_sm20_div_rn_f64_full,@function
        .size           $__internal_0_$__cuda_sm20_div_rn_f64_full,($__internal_1_$__cuda_sm3x_div_rn_noftz_f32_slowpath - $__internal_0_$__cuda_sm20_div_rn_f64_full)
$__internal_0_$__cuda_sm20_div_rn_f64_full:
[C---:B------:R-:W-:Y:S01]  /*0690*/  FSETP.GEU.AND P0, PT, |R13|.reuse, 1.469367938527859385e-39, PT ;  /* 0x001000000d00780b */ /* 0x040fe20003f0e200 */
[--C-:B------:R-:W-:Y:S01]  /*06a0*/  IMAD.MOV.U32 R8, RZ, RZ, R12.reuse ;  /* 0x000000ffff087224 */ /* 0x100fe200078e000c */
[----:B------:R-:W-:Y:S01]  /*06b0*/  LOP3.LUT R2, R13, 0x800fffff, RZ, 0xc0, !PT ;  /* 0x800fffff0d027812 */ /* 0x000fe200078ec0ff */
[----:B------:R-:W-:Y:S01]  /*06c0*/  IMAD.MOV.U32 R9, RZ, RZ, R13 ;  /* 0x000000ffff097224 */ /* 0x000fe200078e000d */
[C---:B------:R-:W-:Y:S01]  /*06d0*/  FSETP.GEU.AND P2, PT, |R11|.reuse, 1.469367938527859385e-39, PT ;  /* 0x001000000b00780b */ /* 0x040fe20003f4e200 */
[----:B------:R-:W-:Y:S01]  /*06e0*/  IMAD.MOV.U32 R16, RZ, RZ, 0x1 ;  /* 0x00000001ff107424 */ /* 0x000fe200078e00ff */
[----:B------:R-:W-:Y:S01]  /*06f0*/  LOP3.LUT R3, R2, 0x3ff00000, RZ, 0xfc, !PT ;  /* 0x3ff0000002037812 */ /* 0x000fe200078efcff */
[----:B------:R-:W-:Y:S01]  /*0700*/  IMAD.MOV.U32 R2, RZ, RZ, R12 ;  /* 0x000000ffff027224 */ /* 0x000fe200078e000c */
[----:B------:R-:W-:Y:S01]  /*0710*/  LOP3.LUT R7, R11, 0x7ff00000, RZ, 0xc0, !PT ;  /* 0x7ff000000b077812 */ /* 0x000fe200078ec0ff */
[----:B------:R-:W-:Y:S01]  /*0720*/  IMAD.MOV.U32 R15, RZ, RZ, 0x1ca00000 ;  /* 0x1ca00000ff0f7424 */ /* 0x000fe200078e00ff */
[----:B------:R-:W-:Y:S01]  /*0730*/  LOP3.LUT R20, R13, 0x7ff00000, RZ, 0xc0, !PT ;  /* 0x7ff000000d147812 */ /* 0x000fe200078ec0ff */
[----:B------:R-:W-:Y:S02]  /*0740*/  BSSY.RECONVERGENT B1, `(.L_x_7) ;  /* 0x000004f000017945 */ /* 0x000fe40003800200 */
[----:B------:R-:W-:Y:S01]  /*0750*/  @!P0 DMUL R2, R8, 8.98846567431157953865e+307 ;  /* 0x7fe0000008028828 */ /* 0x000fe20000000000 */
[----:B------:R-:W-:-:S03]  /*0760*/  ISETP.GE.U32.AND P1, PT, R7, R20, PT ;  /* 0x000000140700720c */ /* 0x000fc60003f26070 */
[----:B------:R-:W-:Y:S02]  /*0770*/  @!P2 LOP3.LUT R12, R9, 0x7ff00000, RZ, 0xc0, !PT ;  /* 0x7ff00000090ca812 */ /* 0x000fe400078ec0ff */
[----:B------:R-:W0:Y:S01]  /*0780*/  MUFU.RCP64H R17, R3 ;  /* 0x0000000300117308 */ /* 0x000e220000001800 */
[----:B------:R-:W-:Y:S02]  /*0790*/  SEL R13, R15, 0x63400000, !P1 ;  /* 0x634000000f0d7807 */ /* 0x000fe40004800000 */
[----:B------:R-:W-:Y:S01]  /*07a0*/  @!P2 ISETP.GE.U32.AND P3, PT, R7, R12, PT ;  /* 0x0000000c0700a20c */ /* 0x000fe20003f66070 */
[----:B------:R-:W-:Y:S01]  /*07b0*/  IMAD.MOV.U32 R12, RZ, RZ, R10 ;  /* 0x000000ffff0c7224 */ /* 0x000fe200078e000a */
[----:B------:R-:W-:Y:S01]  /*07c0*/  LOP3.LUT R13, R13, 0x800fffff, R11, 0xf8, !PT ;  /* 0x800fffff0d0d7812 */ /* 0x000fe200078ef80b */
[----:B0-----:R-:W-:-:S08]  /*07d0*/  DFMA R18, R16, -R2, 1 ;  /* 0x3ff000001012742b */ /* 0x001fd00000000802 */
[----:B------:R-:W-:-:S08]  /*07e0*/  DFMA R18, R18, R18, R18 ;  /* 0x000000121212722b */ /* 0x000fd00000000012 */
[----:B------:R-:W-:Y:S01]  /*07f0*/  DFMA R16, R16, R18, R16 ;  /* 0x000000121010722b */ /* 0x000fe20000000010 */
[----:B------:R-:W-:-:S04]  /*0800*/  @!P2 SEL R19, R15, 0x63400000, !P3 ;  /* 0x634000000f13a807 */ /* 0x000fc80005800000 */
[----:B------:R-:W-:-:S03]  /*0810*/  @!P2 LOP3.LUT R22, R19, 0x80000000, R11, 0xf8, !PT ;  /* 0x800000001316a812 */ /* 0x000fc600078ef80b */
[----:B------:R-:W-:Y:S01]  /*0820*/  DFMA R18, R16, -R2, 1 ;  /* 0x3ff000001012742b */ /* 0x000fe20000000802 */
[----:B------:R-:W-:Y:S01]  /*0830*/  @!P2 LOP3.LUT R23, R22, 0x100000, RZ, 0xfc, !PT ;  /* 0x001000001617a812 */ /* 0x000fe200078efcff */
[----:B------:R-:W-:-:S06]  /*0840*/  @!P2 IMAD.MOV.U32 R22, RZ, RZ, RZ ;  /* 0x000000ffff16a224 */ /* 0x000fcc00078e00ff */
[----:B------:R-:W-:Y:S02]  /*0850*/  DFMA R16, R16, R18, R16 ;  /* 0x000000121010722b */ /* 0x000fe40000000010 */
[----:B------:R-:W-:Y:S01]  /*0860*/  @!P2 DFMA R12, R12, 2, -R22 ;  /* 0x400000000c0ca82b */ /* 0x000fe20000000816 */
[----:B------:R-:W-:Y:S02]  /*0870*/  IMAD.MOV.U32 R22, RZ, RZ, R7 ;  /* 0x000000ffff167224 */ /* 0x000fe400078e0007 */
[----:B------:R-:W-:Y:S01]  /*0880*/  IMAD.MOV.U32 R23, RZ, RZ, R20 ;  /* 0x000000ffff177224 */ /* 0x000fe200078e0014 */
[----:B------:R-:W-:-:S04]  /*0890*/  @!P0 LOP3.LUT R23, R3, 0x7ff00000, RZ, 0xc0, !PT ;  /* 0x7ff0000003178812 */ /* 0x000fc800078ec0ff */
[----:B------:R-:W-:Y:S02]  /*08a0*/  DMUL R18, R16, R12 ;  /* 0x0000000c10127228 */ /* 0x000fe40000000000 */
[----:B------:R-:W-:Y:S01]  /*08b0*/  @!P2 LOP3.LUT R22, R13, 0x7ff00000, RZ, 0xc0, !PT ;  /* 0x7ff000000d16a812 */ /* 0x000fe200078ec0ff */
[----:B------:R-:W-:-:S04]  /*08c0*/  VIADD R25, R23, 0xffffffff ;  /* 0xffffffff17197836 */ /* 0x000fc80000000000 */
[----:B------:R-:W-:Y:S01]  /*08d0*/  VIADD R24, R22, 0xffffffff ;  /* 0xffffffff16187836 */ /* 0x000fe20000000000 */
[----:B------:R-:W-:-:S04]  /*08e0*/  DFMA R20, R18, -R2, R12 ;  /* 0x800000021214722b */ /* 0x000fc8000000000c */
[----:B------:R-:W-:-:S04]  /*08f0*/  ISETP.GT.U32.AND P0, PT, R24, 0x7feffffe, PT ;  /* 0x7feffffe1800780c */ /* 0x000fc80003f04070 */
[----:B------:R-:W-:Y:S01]  /*0900*/  ISETP.GT.U32.OR P0, PT, R25, 0x7feffffe, P0 ;  /* 0x7feffffe1900780c */ /* 0x000fe20000704470 */
[----:B------:R-:W-:-:S12]  /*0910*/  DFMA R16, R16, R20, R18 ;  /* 0x000000141010722b */ /* 0x000fd80000000012 */
[----:B------:R-:W-:Y:S05]  /*0920*/  @P0 BRA `(.L_x_8) ;  /* 0x00000000006c0947 */ /* 0x000fea0003800000 */
[----:B------:R-:W-:-:S04]  /*0930*/  LOP3.LUT R18, R9, 0x7ff00000, RZ, 0xc0, !PT ;  /* 0x7ff0000009127812 */ /* 0x000fc800078ec0ff */
[CC--:B------:R-:W-:Y:S02]  /*0940*/  VIADDMNMX R10, R7.reuse, -R18.reuse, 0xb9600000, !PT ;  /* 0xb9600000070a7446 */ /* 0x0c0fe40007800912 */
[----:B------:R-:W-:Y:S02]  /*0950*/  ISETP.GE.U32.AND P0, PT, R7, R18, PT ;  /* 0x000000120700720c */ /* 0x000fe40003f06070 */
[----:B------:R-:W-:Y:S02]  /*0960*/  VIMNMX R10, PT, PT, R10, 0x46a00000, PT ;  /* 0x46a000000a0a7848 */ /* 0x000fe40003fe0100 */
[----:B------:R-:W-:-:S05]  /*0970*/  SEL R7, R15, 0x63400000, !P0 ;  /* 0x634000000f077807 */ /* 0x000fca0004000000 */
[----:B------:R-:W-:Y:S02]  /*0980*/  IMAD.IADD R7, R10, 0x1, -R7 ;  /* 0x000000010a077824 */ /* 0x000fe400078e0a07 */
[----:B------:R-:W-:Y:S02]  /*0990*/  IMAD.MOV.U32 R10, RZ, RZ, RZ ;  /* 0x000000ffff0a7224 */ /* 0x000fe400078e00ff */
[----:B------:R-:W-:-:S06]  /*09a0*/  VIADD R11, R7, 0x7fe00000 ;  /* 0x7fe00000070b7836 */ /* 0x000fcc0000000000 */
[----:B------:R-:W-:-:S10]  /*09b0*/  DMUL R18, R16, R10 ;  /* 0x0000000a10127228 */ /* 0x000fd40000000000 */
[----:B------:R-:W-:-:S13]  /*09c0*/  FSETP.GTU.AND P0, PT, |R19|, 1.469367938527859385e-39, PT ;  /* 0x001000001300780b */ /* 0x000fda0003f0c200 */
[----:B------:R-:W-:Y:S05]  /*09d0*/  @P0 BRA `(.L_x_9) ;  /* 0x0000000000940947 */ /* 0x000fea0003800000 */
[----:B------:R-:W-:Y:S01]  /*09e0*/  DFMA R2, R16, -R2, R12 ;  /* 0x800000021002722b */ /* 0x000fe2000000000c */
[----:B------:R-:W-:-:S09]  /*09f0*/  IMAD.MOV.U32 R10, RZ, RZ, RZ ;  /* 0x000000ffff0a7224 */ /* 0x000fd200078e00ff */
[C---:B------:R-:W-:Y:S02]  /*0a00*/  FSETP.NEU.AND P0, PT, R3.reuse, RZ, PT ;  /* 0x000000ff0300720b */ /* 0x040fe40003f0d000 */
[----:B------:R-:W-:-:S04]  /*0a10*/  LOP3.LUT R9, R3, 0x80000000, R9, 0x48, !PT ;  /* 0x8000000003097812 */ /* 0x000fc800078e4809 */
[----:B------:R-:W-:-:S07]  /*0a20*/  LOP3.LUT R11, R9, R11, RZ, 0xfc, !PT ;  /* 0x0000000b090b7212 */ /* 0x000fce00078efcff */
[----:B------:R-:W-:Y:S05]  /*0a30*/  @!P0 BRA `(.L_x_9) ;  /* 0x00000000007c8947 */ /* 0x000fea0003800000 */
[----:B------:R-:W-:Y:S01]  /*0a40*/  IMAD.MOV R3, RZ, RZ, -R7 ;  /* 0x000000ffff037224 */ /* 0x000fe200078e0a07 */
[----:B------:R-:W-:Y:S01]  /*0a50*/  DMUL.RP R10, R16, R10 ;  /* 0x0000000a100a7228 */ /* 0x000fe20000008000 */
[----:B------:R-:W-:Y:S01]  /*0a60*/  IMAD.MOV.U32 R2, RZ, RZ, RZ ;  /* 0x000000ffff027224 */ /* 0x000fe200078e00ff */
[----:B------:R-:W-:-:S05]  /*0a70*/  IADD3 R7, PT, PT, -R7, -0x43300000, RZ ;  /* 0xbcd0000007077810 */ /* 0x000fca0007ffe1ff */
[----:B------:R-:W-:-:S03]  /*0a80*/  DFMA R2, R18, -R2, R16 ;  /* 0x800000021202722b */ /* 0x000fc60000000010 */
[----:B------:R-:W-:-:S07]  /*0a90*/  LOP3.LUT R9, R11, R9, RZ, 0x3c, !PT ;  /* 0x000000090b097212 */ /* 0x000fce00078e3cff */
[----:B------:R-:W-:-:S04]  /*0aa0*/  FSETP.NEU.AND P0, PT, |R3|, R7, PT ;  /* 0x000000070300720b */ /* 0x000fc80003f0d200 */
[----:B------:R-:W-:Y:S02]  /*0ab0*/  FSEL R18, R10, R18, !P0 ;  /* 0x000000120a127208 */ /* 0x000fe40004000000 */
[----:B------:R-:W-:Y:S01]  /*0ac0*/  FSEL R19, R9, R19, !P0 ;  /* 0x0000001309137208 */ /* 0x000fe20004000000 */
[----:B------:R-:W-:Y:S06]  /*0ad0*/  BRA `(.L_x_9) ;  /* 0x0000000000547947 */ /* 0x000fec0003800000 */
.L_x_8:
[----:B------:R-:W-:-:S14]  /*0ae0*/  DSETP.NAN.AND P0, PT, R10, R10, PT ;  /* 0x0000000a0a00722a */ /* 0x000fdc0003f08000 */
[----:B------:R-:W-:Y:S05]  /*0af0*/  @P0 BRA `(.L_x_10) ;  /* 0x0000000000440947 */ /* 0x000fea0003800000 */
[----:B------:R-:W-:-:S14]  /*0b00*/  DSETP.NAN.AND P0, PT, R8, R8, PT ;  /* 0x000000080800722a */ /* 0x000fdc0003f08000 */
[----:B------:R-:W-:Y:S05]  /*0b10*/  @P0 BRA `(.L_x_11) ;  /* 0x0000000000300947 */ /* 0x000fea0003800000 */
[----:B------:R-:W-:Y:S01]  /*0b20*/  ISETP.NE.AND P0, PT, R22, R23, PT ;  /* 0x000000171600720c */ /* 0x000fe20003f05270 */
[----:B------:R-:W-:Y:S02]  /*0b30*/  IMAD.MOV.U32 R18, RZ, RZ, 0x0 ;  /* 0x00000000ff127424 */ /* 0x000fe400078e00ff */
[----:B------:R-:W-:-:S10]  /*0b40*/  IMAD.MOV.U32 R19, RZ, RZ, -0x80000 ;  /* 0xfff80000ff137424 */ /* 0x000fd400078e00ff */
[----:B------:R-:W-:Y:S05]  /*0b50*/  @!P0 BRA `(.L_x_9) ;  /* 0x0000000000348947 */ /* 0x000fea0003800000 */
[----:B------:R-:W-:Y:S02]  /*0b60*/  ISETP.NE.AND P0, PT, R22, 0x7ff00000, PT ;  /* 0x7ff000001600780c */ /* 0x000fe40003f05270 */
[----:B------:R-:W-:Y:S02]  /*0b70*/  LOP3.LUT R19, R11, 0x80000000, R9, 0x48, !PT ;  /* 0x800000000b137812 */ /* 0x000fe400078e4809 */
[----:B------:R-:W-:-:S13]  /*0b80*/  ISETP.EQ.OR P0, PT, R23, RZ, !P0 ;  /* 0x000000ff1700720c */ /* 0x000fda0004702670 */
[----:B------:R-:W-:Y:S01]  /*0b90*/  @P0 LOP3.LUT R2, R19, 0x7ff00000, RZ, 0xfc, !PT ;  /* 0x7ff0000013020812 */ /* 0x000fe200078efcff */
[----:B------:R-:W-:Y:S02]  /*0ba0*/  @!P0 IMAD.MOV.U32 R18, RZ, RZ, RZ ;  /* 0x000000ffff128224 */ /* 0x000fe400078e00ff */
[----:B------:R-:W-:Y:S02]  /*0bb0*/  @P0 IMAD.MOV.U32 R18, RZ, RZ, RZ ;  /* 0x000000ffff120224 */ /* 0x000fe400078e00ff */
[----:B------:R-:W-:Y:S01]  /*0bc0*/  @P0 IMAD.MOV.U32 R19, RZ, RZ, R2 ;  /* 0x000000ffff130224 */ /* 0x000fe200078e0002 */
[----:B------:R-:W-:Y:S06]  /*0bd0*/  BRA `(.L_x_9) ;  /* 0x0000000000147947 */ /* 0x000fec0003800000 */
.L_x_11:
[----:B------:R-:W-:Y:S01]  /*0be0*/  LOP3.LUT R19, R9, 0x80000, RZ, 0xfc, !PT ;  /* 0x0008000009137812 */ /* 0x000fe200078efcff */
[----:B------:R-:W-:Y:S01]  /*0bf0*/  IMAD.MOV.U32 R18, RZ, RZ, R8 ;  /* 0x000000ffff127224 */ /* 0x000fe200078e0008 */
[----:B------:R-:W-:Y:S06]  /*0c00*/  BRA `(.L_x_9) ;  /* 0x0000000000087947 */ /* 0x000fec0003800000 */
.L_x_10:
[----:B------:R-:W-:Y:S01]  /*0c10*/  LOP3.LUT R19, R11, 0x80000, RZ, 0xfc, !PT ;  /* 0x000800000b137812 */ /* 0x000fe200078efcff */
[----:B------:R-:W-:-:S07]  /*0c20*/  IMAD.MOV.U32 R18, RZ, RZ, R10 ;  /* 0x000000ffff127224 */ /* 0x000fce00078e000a */
.L_x_9:
[----:B------:R-:W-:Y:S05]  /*0c30*/  BSYNC.RECONVERGENT B1 ;  /* 0x0000000000017941 */ /* 0x000fea0003800200 */
.L_x_7:
[----:B------:R-:W-:Y:S02]  /*0c40*/  IMAD.MOV.U32 R15, RZ, RZ, 0x0 ;  /* 0x00000000ff0f7424 */ /* 0x000fe400078e00ff */
[----:B------:R-:W-:Y:S02]  /*0c50*/  IMAD.MOV.U32 R2, RZ, RZ, R18 ;  /* 0x000000ffff027224 */ /* 0x000fe400078e0012 */
[----:B------:R-:W-:Y:S01]  /*0c60*/  IMAD.MOV.U32 R3, RZ, RZ, R19 ;  /* 0x000000ffff037224 */ /* 0x000fe200078e0013 */
[----:B------:R-:W-:Y:S06]  /*0c70*/  RET.REL.NODEC R14 `(_Z16histogram_kernelP15EarthquakeEventiPiPfS2_ll) ;  /* 0xfffffff00ee07950 */ /* 0x000fec0003c3ffff */
        .weak           $__internal_1_$__cuda_sm3x_div_rn_noftz_f32_slowpath
        .type           $__internal_1_$__cuda_sm3x_div_rn_noftz_f32_slowpath,@function
        .size           $__internal_1_$__cuda_sm3x_div_rn_noftz_f32_slowpath,(.L_x_25 - $__internal_1_$__cuda_sm3x_div_rn_noftz_f32_slowpath)
$__internal_1_$__cuda_sm3x_div_rn_noftz_f32_slowpath:
[----:B------:R-:W-:Y:S01]  /*0c80*/  SHF.R.U32.HI R11, RZ, 0x17, R3 ;  /* 0x00000017ff0b7819 */ /* 0x000fe20000011603 */
[----:B------:R-:W-:Y:S01]  /*0c90*/  BSSY.RECONVERGENT B1, `(.L_x_12) ;  /* 0x0000062000017945 */ /* 0x000fe20003800200 */
[----:B------:R-:W-:Y:S02]  /*0ca0*/  SHF.R.U32.HI R10, RZ, 0x17, R0 ;  /* 0x00000017ff0a7819 */ /* 0x000fe40000011600 */
[----:B------:R-:W-:Y:S02]  /*0cb0*/  LOP3.LUT R11, R11, 0xff, RZ, 0xc0, !PT ;  /* 0x000000ff0b0b7812 */ /* 0x000fe400078ec0ff */
[----:B------:R-:W-:-:S03]  /*0cc0*/  LOP3.LUT R14, R10, 0xff, RZ, 0xc0, !PT ;  /* 0x000000ff0a0e7812 */ /* 0x000fc600078ec0ff */
[----:B------:R-:W-:Y:S02]  /*0cd0*/  VIADD R13, R11, 0xffffffff ;  /* 0xffffffff0b0d7836 */ /* 0x000fe40000000000 */
[----:B------:R-:W-:-:S03]  /*0ce0*/  VIADD R12, R14, 0xffffffff ;  /* 0xffffffff0e0c7836 */ /* 0x000fc60000000000 */
[----:B------:R-:W-:-:S04]  /*0cf0*/  ISETP.GT.U32.AND P0, PT, R13, 0xfd, PT ;  /* 0x000000fd0d00780c */ /* 0x000fc80003f04070 */
[----:B------:R-:W-:-:S13]  /*0d00*/  ISETP.GT.U32.OR P0, PT, R12, 0xfd, P0 ;  /* 0x000000fd0c00780c */ /* 0x000fda0000704470 */
[----:B------:R-:W-:Y:S01]  /*0d10*/  @!P0 IMAD.MOV.U32 R10, RZ, RZ, RZ ;  /* 0x000000ffff0a8224 */ /* 0x000fe200078e00ff */
[----:B------:R-:W-:Y:S06]  /*0d20*/  @!P0 BRA `(.L_x_13) ;  /* 0x00000000005c8947 */ /* 0x000fec0003800000 */
[----:B------:R-:W-:Y:S02]  /*0d30*/  FSETP.GTU.FTZ.AND P0, PT, |R0|, +INF , PT ;  /* 0x7f8000000000780b */ /* 0x000fe40003f1c200 */
[----:B------:R-:W-:-:S04]  /*0d40*/  FSETP.GTU.FTZ.AND P1, PT, |R3|, +INF , PT ;  /* 0x7f8000000300780b */ /* 0x000fc80003f3c200 */
[----:B------:R-:W-:-:S13]  /*0d50*/  PLOP3.LUT P0, PT, P0, P1, PT, 0xf8, 0x8f ;  /* 0x00000000008f781c */ /* 0x000fda0000703f70 */
[----:B------:R-:W-:Y:S05]  /*0d60*/  @P0 BRA `(.L_x_14) ;  /* 0x00000004004c0947 */ /* 0x000fea0003800000 */
[----:B------:R-:W-:-:S13]  /*0d70*/  LOP3.LUT P0, RZ, R3, 0x7fffffff, R0, 0xc8, !PT ;  /* 0x7fffffff03ff7812 */ /* 0x000fda000780c800 */
[----:B------:R-:W-:Y:S05]  /*0d80*/  @!P0 BRA `(.L_x_15) ;  /* 0x00000004003c8947 */ /* 0x000fea0003800000 */
[C---:B------:R-:W-:Y:S02]  /*0d90*/  FSETP.NEU.FTZ.AND P1, PT, |R0|.reuse, +INF , PT ;  /* 0x7f8000000000780b */ /* 0x040fe40003f3d200 */
[----:B------:R-:W-:Y:S02]  /*0da0*/  FSETP.NEU.FTZ.AND P2, PT, |R3|, +INF , PT ;  /* 0x7f8000000300780b */ /* 0x000fe40003f5d200 */
[----:B------:R-:W-:-:S11]  /*0db0*/  FSETP.NEU.FTZ.AND P0, PT, |R0|, +INF , PT ;  /* 0x7f8000000000780b */ /* 0x000fd60003f1d200 */
[----:B------:R-:W-:Y:S05]  /*0dc0*/  @!P2 BRA !P1, `(.L_x_15) ;  /* 0x00000004002ca947 */ /* 0x000fea0004800000 */
[----:B------:R-:W-:-:S04]  /*0dd0*/  LOP3.LUT P1, RZ, R0, 0x7fffffff, RZ, 0xc0, !PT ;  /* 0x7fffffff00ff7812 */ /* 0x000fc8000782c0ff */
[----:B------:R-:W-:-:S13]  /*0de0*/  PLOP3.LUT P1, PT, P2, P1, PT, 0x2f, 0xf2 ;  /* 0x0000000000f2781c */ /* 0x000fda0001722577 */
[----:B------:R-:W-:Y:S05]  /*0df0*/  @P1 BRA `(.L_x_16) ;  /* 0x0000000400181947 */ /* 0x000fea0003800000 */
[----:B------:R-:W-:-:S04]  /*0e00*/  LOP3.LUT P1, RZ, R3, 0x7fffffff, RZ, 0xc0, !PT ;  /* 0x7fffffff03ff7812 */ /* 0x000fc8000782c0ff */
[----:B------:R-:W-:-:S13]  /*0e10*/  PLOP3.LUT P0, PT, P0, P1, PT, 0x2f, 0xf2 ;  /* 0x0000000000f2781c */ /* 0x000fda0000702577 */
[----:B------:R-:W-:Y:S05]  /*0e20*/  @P0 BRA `(.L_x_17) ;  /* 0x0000000400000947 */ /* 0x000fea0003800000 */
[----:B------:R-:W-:Y:S02]  /*0e30*/  ISETP.GE.AND P0, PT, R12, RZ, PT ;  /* 0x000000ff0c00720c */ /* 0x000fe40003f06270 */
[----:B------:R-:W-:-:S11]  /*0e40*/  ISETP.GE.AND P1, PT, R13, RZ, PT ;  /* 0x000000ff0d00720c */ /* 0x000fd60003f26270 */
[----:B------:R-:W-:Y:S02]  /*0e50*/  @P0 IMAD.MOV.U32 R10, RZ, RZ, RZ ;  /* 0x000000ffff0a0224 */ /* 0x000fe400078e00ff */
[----:B------:R-:W-:Y:S01]  /*0e60*/  @!P0 FFMA R0, R0, 1.84467440737095516160e+19, RZ ;  /* 0x5f80000000008823 */ /* 0x000fe200000000ff */
[----:B------:R-:W-:Y:S02]  /*0e70*/  @!P0 IMAD.MOV.U32 R10, RZ, RZ, -0x40 ;  /* 0xffffffc0ff0a8424 */ /* 0x000fe400078e00ff */
[----:B------:R-:W-:Y:S02]  /*0e80*/  @!P1 FFMA R3, R3, 1.84467440737095516160e+19, RZ ;  /* 0x5f80000003039823 */ /* 0x000fe400000000ff */
[----:B------:R-:W-:-:S07]  /*0e90*/  @!P1 VIADD R10, R10, 0x40 ;  /* 0x000000400a0a9836 */ /* 0x000fce0000000000 */
.L_x_13:
[----:B------:R-:W-:Y:S01]  /*0ea0*/  LEA R12, R11, 0xc0800000, 0x17 ;  /* 0xc08000000b0c7811 */ /* 0x000fe200078eb8ff */
[----:B------:R-:W-:Y:S04]  /*0eb0*/  BSSY.RECONVERGENT B2, `(.L_x_18) ;  /* 0x0000036000027945 */ /* 0x000fe80003800200 */
[----:B------:R-:W-:Y:S02]  /*0ec0*/  IMAD.IADD R12, R3, 0x1, -R12 ;  /* 0x00000001030c7824 */ /* 0x000fe400078e0a0c */
[----:B------:R-:W-:Y:S02]  /*0ed0*/  VIADD R3, R14, 0xffffff81 ;  /* 0xffffff810e037836 */ /* 0x000fe40000000000 */
[----:B------:R-:W0:Y:S01]  /*0ee0*/  MUFU.RCP R13, R12 ;  /* 0x0000000c000d7308 */ /* 0x000e220000001000 */
[----:B------:R-:W-:Y:S01]  /*0ef0*/  FADD.FTZ R15, -R12, -RZ ;  /* 0x800000ff0c0f7221 */ /* 0x000fe20000010100 */
[C---:B------:R-:W-:Y:S01]  /*0f00*/  IMAD R0, R3.reuse, -0x800000, R0 ;  /* 0xff80000003007824 */ /* 0x040fe200078e0200 */
[----:B------:R-:W-:-:S05]  /*0f10*/  IADD3 R11, PT, PT, R3, 0x7f, -R11 ;  /* 0x0000007f030b7810 */ /* 0x000fca0007ffe80b */
[----:B------:R-:W-:Y:S02]  /*0f20*/  IMAD.IADD R11, R11, 0x1, R10 ;  /* 0x000000010b0b7824 */ /* 0x000fe400078e020a */
[----:B0-----:R-:W-:-:S04]  /*0f30*/  FFMA R14, R13, R15, 1 ;  /* 0x3f8000000d0e7423 */ /* 0x001fc8000000000f */
[----:B------:R-:W-:-:S04]  /*0f40*/  FFMA R16, R13, R14, R13 ;  /* 0x0000000e0d107223 */ /* 0x000fc8000000000d */
[----:B------:R-:W-:-:S04]  /*0f50*/  FFMA R13, R0, R16, RZ ;  /* 0x00000010000d7223 */ /* 0x000fc800000000ff */
[----:B------:R-:W-:-:S04]  /*0f60*/  FFMA R14, R15, R13, R0 ;  /* 0x0000000d0f0e7223 */ /* 0x000fc80000000000 */
[----:B------:R-:W-:-:S04]  /*0f70*/  FFMA R13, R16, R14, R13 ;  /* 0x0000000e100d7223 */ /* 0x000fc8000000000d */
[----:B------:R-:W-:-:S04]  /*0f80*/  FFMA R14, R15, R13, R0 ;  /* 0x0000000d0f0e7223 */ /* 0x000fc80000000000 */
[----:B------:R-:W-:-:S05]  /*0f90*/  FFMA R0, R16, R14, R13 ;  /* 0x0000000e10007223 */ /* 0x000fca000000000d */
[----:B------:R-:W-:-:S04]  /*0fa0*/  SHF.R.U32.HI R3, RZ, 0x17, R0 ;  /* 0x00000017ff037819 */ /* 0x000fc80000011600 */
[----:B------:R-:W-:-:S05]  /*0fb0*/  LOP3.LUT R3, R3, 0xff, RZ, 0xc0, !PT ;  /* 0x000000ff03037812 */ /* 0x000fca00078ec0ff */
[----:B------:R-:W-:-:S04]  /*0fc0*/  IMAD.IADD R15, R3, 0x1, R11 ;  /* 0x00000001030f7824 */ /* 0x000fc800078e020b */
[----:B------:R-:W-:-:S05]  /*0fd0*/  VIADD R3, R15, 0xffffffff ;  /* 0xffffffff0f037836 */ /* 0x000fca0000000000 */
[----:B------:R-:W-:-:S13]  /*0fe0*/  ISETP.GE.U32.AND P0, PT, R3, 0xfe, PT ;  /* 0x000000fe0300780c */ /* 0x000fda0003f06070 */
[----:B------:R-:W-:Y:S05]  /*0ff0*/  @!P0 BRA `(.L_x_19) ;  /* 0x0000000000808947 */ /* 0x000fea0003800000 */
[----:B------:R-:W-:-:S13]  /*1000*/  ISETP.GT.AND P0, PT, R15, 0xfe, PT ;  /* 0x000000fe0f00780c */ /* 0x000fda0003f04270 */
[----:B------:R-:W-:Y:S05]  /*1010*/  @P0 BRA `(.L_x_20) ;  /* 0x00000000006c0947 */ /* 0x000fea0003800000 */
[----:B------:R-:W-:-:S13]  /*1020*/  ISETP.GE.AND P0, PT, R15, 0x1, PT ;  /* 0x000000010f00780c */ /* 0x000fda0003f06270 */
[----:B------:R-:W-:Y:S05]  /*1030*/  @P0 BRA `(.L_x_21) ;  /* 0x0000000000740947 */ /* 0x000fea0003800000 */
[----:B------:R-:W-:Y:S02]  /*1040*/  ISETP.GE.AND P0, PT, R15, -0x18, PT ;  /* 0xffffffe80f00780c */ /* 0x000fe40003f06270 */
[----:B------:R-:W-:-:S11]  /*1050*/  LOP3.LUT R0, R0, 0x80000000, RZ, 0xc0, !PT ;  /* 0x8000000000007812 */ /* 0x000fd600078ec0ff */
[----:B------:R-:W-:Y:S05]  /*1060*/  @!P0 BRA `(.L_x_21) ;  /* 0x0000000000688947 */ /* 0x000fea0003800000 */
[CCC-:B------:R-:W-:Y:S01]  /*1070*/  FFMA.RZ R3, R16.reuse, R14.reuse, R13.reuse ;  /* 0x0000000e10037223 */ /* 0x1c0fe2000000c00d */
[C---:B------:R-:W-:Y:S02]  /*1080*/  VIADD R12, R15.reuse, 0x20 ;  /* 0x000000200f0c7836 */ /* 0x040fe40000000000 */
[CCC-:B------:R-:W-:Y:S01]  /*1090*/  FFMA.RM R10, R16.reuse, R14.reuse, R13.reuse ;  /* 0x0000000e100a7223 */ /* 0x1c0fe2000000400d */
[----:B------:R-:W-:Y:S02]  /*10a0*/  ISETP.NE.AND P2, PT, R15, RZ, PT ;  /* 0x000000ff0f00720c */ /* 0x000fe40003f45270 */
[----:B------:R-:W-:Y:S01]  /*10b0*/  LOP3.LUT R11, R3, 0x7fffff, RZ, 0xc0, !PT ;  /* 0x007fffff030b7812 */ /* 0x000fe200078ec0ff */
[----:B------:R-:W-:Y:S01]  /*10c0*/  FFMA.RP R3, R16, R14, R13 ;  /* 0x0000000e10037223 */ /* 0x000fe2000000800d */
[----:B------:R-:W-:Y:S01]  /*10d0*/  IMAD.MOV R13, RZ, RZ, -R15 ;  /* 0x000000ffff0d7224 */ /* 0x000fe200078e0a0f */
[----:B------:R-:W-:Y:S02]  /*10e0*/  ISETP.NE.AND P1, PT, R15, RZ, PT ;  /* 0x000000ff0f00720c */ /* 0x000fe40003f25270 */
[----:B------:R-:W-:-:S02]  /*10f0*/  LOP3.LUT R11, R11, 0x800000, RZ, 0xfc, !PT ;  /* 0x008000000b0b7812 */ /* 0x000fc400078efcff */
[----:B------:R-:W-:Y:S02]  /*1100*/  FSETP.NEU.FTZ.AND P0, PT, R3, R10, PT ;  /* 0x0000000a0300720b */ /* 0x000fe40003f1d000 */
[----:B------:R-:W-:Y:S02]  /*1110*/  SHF.L.U32 R12, R11, R12, RZ ;  /* 0x0000000c0b0c7219 */ /* 0x000fe400000006ff */
[----:B------:R-:W-:Y:S02]  /*1120*/  SEL R10, R13, RZ, P2 ;  /* 0x000000ff0d0a7207 */ /* 0x000fe40001000000 */
[----:B------:R-:W-:Y:S02]  /*1130*/  ISETP.NE.AND P1, PT, R12, RZ, P1 ;  /* 0x000000ff0c00720c */ /* 0x000fe40000f25270 */
[----:B------:R-:W-:Y:S02]  /*1140*/  SHF.R.U32.HI R10, RZ, R10, R11 ;  /* 0x0000000aff0a7219 */ /* 0x000fe4000001160b */
[----:B------:R-:W-:-:S02]  /*1150*/  PLOP3.LUT P0, PT, P0, P1, PT, 0xf8, 0x8f ;  /* 0x00000000008f781c */ /* 0x000fc40000703f70 */
[----:B------:R-:W-:Y:S02]  /*1160*/  SHF.R.U32.HI R12, RZ, 0x1, R10 ;  /* 0x00000001ff0c7819 */ /* 0x000fe4000001160a */
[----:B------:R-:W-:-:S04]  /*1170*/  SEL R3, RZ, 0x1, !P0 ;  /* 0x00000001ff037807 */ /* 0x000fc80004000000 */
[----:B------:R-:W-:-:S04]  /*1180*/  LOP3.LUT R3, R3, 0x1, R12, 0xf8, !PT ;  /* 0x0000000103037812 */ /* 0x000fc800078ef80c */
[----:B------:R-:W-:-:S05]  /*1190*/  LOP3.LUT R3, R3, R10, RZ, 0xc0, !PT ;  /* 0x0000000a03037212 */ /* 0x000fca00078ec0ff */
[----:B------:R-:W-:-:S05]  /*11a0*/  IMAD.IADD R3, R12, 0x1, R3 ;  /* 0x000000010c037824 */ /* 0x000fca00078e0203 */
[----:B------:R-:W-:Y:S01]  /*11b0*/  LOP3.LUT R0, R3, R0, RZ, 0xfc, !PT ;  /* 0x0000000003007212 */ /* 0x000fe200078efcff */
[----:B------:R-:W-:Y:S06]  /*11c0*/  BRA `(.L_x_21) ;  /* 0x0000000000107947 */ /* 0x000fec0003800000 */
.L_x_20:
[----:B------:R-:W-:-:S04]  /*11d0*/  LOP3.LUT R0, R0, 0x80000000, RZ, 0xc0, !PT ;  /* 0x8000000000007812 */ /* 0x000fc800078ec0ff */
[----:B------:R-:W-:Y:S01]  /*11e0*/  LOP3.LUT R0, R0, 0x7f800000, RZ, 0xfc, !PT ;  /* 0x7f80000000007812 */ /* 0x000fe200078efcff */
[----:B------:R-:W-:Y:S06]  /*11f0*/  BRA `(.L_x_21) ;  /* 0x0000000000047947 */ /* 0x000fec0003800000 */
.L_x_19:
[----:B------:R-:W-:-:S07]  /*1200*/  IMAD R0, R11, 0x800000, R0 ;  /* 0x008000000b007824 */ /* 0x000fce00078e0200 */
.L_x_21:
[----:B------:R-:W-:Y:S05]  /*1210*/  BSYNC.RECONVERGENT B2 ;  /* 0x0000000000027941 */ /* 0x000fea0003800200 */
.L_x_18:
[----:B------:R-:W-:Y:S05]  /*1220*/  BRA `(.L_x_22) ;  /* 0x0000000000207947 */ /* 0x000fea0003800000 */
.L_x_17:
[----:B------:R-:W-:-:S04]  /*1230*/  LOP3.LUT R0, R3, 0x80000000, R0, 0x48, !PT ;  /* 0x8000000003007812 */ /* 0x000fc800078e4800 */
[----:B------:R-:W-:Y:S01]  /*1240*/  LOP3.LUT R0, R0, 0x7f800000, RZ, 0xfc, !PT ;  /* 0x7f80000000007812 */ /* 0x000fe200078efcff */
[----:B------:R-:W-:Y:S06]  /*1250*/  BRA `(.L_x_22) ;  /* 0x0000000000147947 */ /* 0x000fec0003800000 */
.L_x_16:
[----:B------:R-:W-:Y:S01]  /*1260*/  LOP3.LUT R0, R3, 0x80000000, R0, 0x48, !PT ;  /* 0x8000000003007812 */ /* 0x000fe200078e4800 */
[----:B------:R-:W-:Y:S06]  /*1270*/  BRA `(.L_x_22) ;  /* 0x00000000000c7947 */ /* 0x000fec0003800000 */
.L_x_15:
[----:B------:R-:W0:Y:S01]  /*1280*/  MUFU.RSQ R0, -QNAN ;  /* 0xffc0000000007908 */ /* 0x000e220000001400 */
[----:B------:R-:W-:Y:S05]  /*1290*/  BRA `(.L_x_22) ;  /* 0x0000000000047947 */ /* 0x000fea0003800000 */
.L_x_14:
[----:B------:R-:W-:-:S07]  /*12a0*/  FADD.FTZ R0, R0, R3 ;  /* 0x0000000300007221 */ /* 0x000fce0000010000 */
.L_x_22:
[----:B------:R-:W-:Y:S05]  /*12b0*/  BSYNC.RECONVERGENT B1 ;  /* 0x0000000000017941 */ /* 0x000fea0003800200 */
.L_x_12:
[----:B------:R-:W-:-:S04]  /*12c0*/  IMAD.MOV.U32 R3, RZ, RZ, 0x0 ;  /* 0x00000000ff037424 */ /* 0x000fc800078e00ff */
[----:B0-----:R-:W-:Y:S05]  /*12d0*/  RET.REL.NODEC R2 `(_Z16histogram_kernelP15EarthquakeEventiPiPfS2_ll) ;  /* 0xffffffec02487950 */ /* 0x001fea0003c3ffff */
.L_x_23:
[----:B------:R-:W-:-:S00]  /*12e0*/  BRA `(.L_x_23) ;  /* 0xfffffffc00fc7947 */ /* 0x000fc0000383ffff */
[----:B------:R-:W-:-:S00]  /*12f0*/  NOP ;  /* 0x0000000000007918 */ /* 0x000fc00000000000 */
        /* <DEDUP_REMOVED lines=8> */
.L_x_25:


//--------------------- .nv.shared.reserved.0     --------------------------
	.section	.nv.shared.reserved.0,"aw",@nobits
	.weak		__nv_reservedSMEM_offset_0_alias
	.size		__nv_reservedSMEM_offset_0_alias, 0, 64
	.other		__nv_reservedSMEM_offset_0_alias,@"STO_CUDA_RESERVED_SHARED STV_DEFAULT"
__nv_reservedSMEM_offset_0_alias:
	.zero		0
	.zero		64


//--------------------- .nv.constant0._Z16histogram_kernelP15EarthquakeEventiPiPfS2_ll --------------------------
	.section	.nv.constant0._Z16histogram_kernelP15EarthquakeEventiPiPfS2_ll,"a",@progbits
	.sectionflags	@""
	.align	4
.nv.constant0._Z16histogram_kernelP15EarthquakeEventiPiPfS2_ll:
	.zero		952


//--------------------- SYMBOLS --------------------------

	.type		.nv.reservedSmem.offset0,@object
	.size		.nv.reservedSmem.offset0,0x4
